	.headerflags	@"EF_CUDA_TEXMODE_UNIFIED EF_CUDA_64BIT_ADDRESS EF_CUDA_SM86 EF_CUDA_VIRTUAL_SM(EF_CUDA_SM86)"
	.elftype	@"ET_EXEC"


//--------------------- .nv.info                  --------------------------
	.section	.nv.info,"",@"SHT_CUDA_INFO"
	.align	4


	//----- nvinfo : EIATTR_REGCOUNT
	.align		4
        /*0000*/ 	.byte	0x04, 0x2f
        /*0002*/ 	.short	(.L_1 - .L_0)
	.align		4
.L_0:
        /*0004*/ 	.word	index@(triton_red_fused_addmm_0)
        /*0008*/ 	.word	0x00000022


	//----- nvinfo : EIATTR_MIN_STACK_SIZE
	.align		4
.L_1:
        /*000c*/ 	.byte	0x04, 0x12
        /*000e*/ 	.short	(.L_3 - .L_2)
	.align		4
.L_2:
        /*0010*/ 	.word	index@(triton_red_fused_addmm_0)
        /*0014*/ 	.word	0x00000000


	//----- nvinfo : EIATTR_FRAME_SIZE
	.align		4
.L_3:
        /*0018*/ 	.byte	0x04, 0x11
        /*001a*/ 	.short	(.L_5 - .L_4)
	.align		4
.L_4:
        /*001c*/ 	.word	index@(triton_red_fused_addmm_0)
        /*0020*/ 	.word	0x00000000


	//----- nvinfo : EIATTR_MIN_STACK_SIZE
	.align		4
.L_5:
        /*0024*/ 	.byte	0x04, 0x12
        /*0026*/ 	.short	(.L_7 - .L_6)
	.align		4
.L_6:
        /*0028*/ 	.word	index@(triton_red_fused_addmm_0)
        /*002c*/ 	.word	0x00000000
.L_7:


//--------------------- .nv.info.triton_red_fused_addmm_0 --------------------------
	.section	.nv.info.triton_red_fused_addmm_0,"",@"SHT_CUDA_INFO"
	.sectionflags	@""
	.align	4


	//----- nvinfo : EIATTR_CUDA_API_VERSION
	.align		4
        /*0000*/ 	.byte	0x04, 0x37
        /*0002*/ 	.short	(.L_9 - .L_8)
.L_8:
        /*0004*/ 	.word	0x0000007c


	//----- nvinfo : EIATTR_SW2861232_WAR
	.align		4
.L_9:
        /*0008*/ 	.byte	0x01, 0x35
	.zero		2


	//----- nvinfo : EIATTR_PARAM_CBANK
	.align		4
        /*000c*/ 	.byte	0x04, 0x0a
        /*000e*/ 	.short	(.L_11 - .L_10)
	.align		4
.L_10:
        /*0010*/ 	.word	index@(.nv.constant0.triton_red_fused_addmm_0)
        /*0014*/ 	.short	0x0160
        /*0016*/ 	.short	0x0038


	//----- nvinfo : EIATTR_CBANK_PARAM_SIZE
	.align		4
.L_11:
        /*0018*/ 	.byte	0x03, 0x19
        /*001a*/ 	.short	0x0038


	//----- nvinfo : EIATTR_KPARAM_INFO
	.align		4
        /*001c*/ 	.byte	0x04, 0x17
        /*001e*/ 	.short	(.L_13 - .L_12)
.L_12:
        /*0020*/ 	.word	0x00000000
        /*0024*/ 	.short	0x0007
        /*0026*/ 	.short	0x0030
        /*0028*/ 	.byte	0x00, 0xf4, 0x21, 0x00


	//----- nvinfo : EIATTR_KPARAM_INFO
	.align		4
.L_13:
        /*002c*/ 	.byte	0x04, 0x17
        /*002e*/ 	.short	(.L_15 - .L_14)
.L_14:
        /*0030*/ 	.word	0x00000000
        /*0034*/ 	.short	0x0006
        /*0036*/ 	.short	0x002c
        /*0038*/ 	.byte	0x00, 0xf0, 0x11, 0x00


	//----- nvinfo : EIATTR_KPARAM_INFO
	.align		4
.L_15:
        /*003c*/ 	.byte	0x04, 0x17
        /*003e*/ 	.short	(.L_17 - .L_16)
.L_16:
        /*0040*/ 	.word	0x00000000
        /*0044*/ 	.short	0x0005
        /*0046*/ 	.short	0x0028
        /*0048*/ 	.byte	0x00, 0xf0, 0x11, 0x00


	//----- nvinfo : EIATTR_KPARAM_INFO
	.align		4
.L_17:
        /*004c*/ 	.byte	0x04, 0x17
        /*004e*/ 	.short	(.L_19 - .L_18)
.L_18:
        /*0050*/ 	.word	0x00000000
        /*0054*/ 	.short	0x0004
        /*0056*/ 	.short	0x0020
        /*0058*/ 	.byte	0x00, 0xf4, 0x21, 0x00


	//----- nvinfo : EIATTR_KPARAM_INFO
	.align		4
.L_19:
        /*005c*/ 	.byte	0x04, 0x17
        /*005e*/ 	.short	(.L_21 - .L_20)
.L_20:
        /*0060*/ 	.word	0x00000000
        /*0064*/ 	.short	0x0003
        /*0066*/ 	.short	0x0018
        /*0068*/ 	.byte	0x00, 0xf4, 0x21, 0x00


	//----- nvinfo : EIATTR_KPARAM_INFO
	.align		4
.L_21:
        /*006c*/ 	.byte	0x04, 0x17
        /*006e*/ 	.short	(.L_23 - .L_22)
.L_22:
        /*0070*/ 	.word	0x00000000
        /*0074*/ 	.short	0x0002
        /*0076*/ 	.short	0x0010
        /*0078*/ 	.byte	0x00, 0xf4, 0x21, 0x00


	//----- nvinfo : EIATTR_KPARAM_INFO
	.align		4
.L_23:
        /*007c*/ 	.byte	0x04, 0x17
        /*007e*/ 	.short	(.L_25 - .L_24)
.L_24:
        /*0080*/ 	.word	0x00000000
        /*0084*/ 	.short	0x0001
        /*0086*/ 	.short	0x0008
        /*0088*/ 	.byte	0x00, 0xf4, 0x21, 0x00


	//----- nvinfo : EIATTR_KPARAM_INFO
	.align		4
.L_25:
        /*008c*/ 	.byte	0x04, 0x17
        /*008e*/ 	.short	(.L_27 - .L_26)
.L_26:
        /*0090*/ 	.word	0x00000000
        /*0094*/ 	.short	0x0000
        /*0096*/ 	.short	0x0000
        /*0098*/ 	.byte	0x00, 0xf4, 0x21, 0x00


	//----- nvinfo : EIATTR_MAXREG_COUNT
	.align		4
.L_27:
        /*009c*/ 	.byte	0x03, 0x1b
        /*009e*/ 	.short	0x0040


	//----- nvinfo : EIATTR_COOP_GROUP_MASK_REGIDS
	.align		4
        /*00a0*/ 	.byte	0x04, 0x29
        /*00a2*/ 	.short	(.L_29 - .L_28)


	//   ....[0]....
.L_28:
        /*00a4*/ 	.word	0xffffffff


	//   ....[1]....
        /*00a8*/ 	.word	0xffffffff


	//   ....[2]....
        /*00ac*/ 	.word	0xffffffff


	//   ....[3]....
        /*00b0*/ 	.word	0xffffffff


	//   ....[4]....
        /*00b4*/ 	.word	0xffffffff


	//   ....[5]....
        /*00b8*/ 	.word	0xffffffff


	//   ....[6]....
        /*00bc*/ 	.word	0xffffffff


	//   ....[7]....
        /*00c0*/ 	.word	0xffffffff


	//   ....[8]....
        /*00c4*/ 	.word	0xffffffff


	//   ....[9]....
        /*00c8*/ 	.word	0xffffffff


	//   ....[10]....
        /*00cc*/ 	.word	0xffffffff


	//   ....[11]....
        /*00d0*/ 	.word	0xffffffff


	//   ....[12]....
        /*00d4*/ 	.word	0xffffffff


	//   ....[13]....
        /*00d8*/ 	.word	0xffffffff


	//   ....[14]....
        /*00dc*/ 	.word	0xffffffff


	//   ....[15]....
        /*00e0*/ 	.word	0xffffffff


	//   ....[16]....
        /*00e4*/ 	.word	0xffffffff


	//   ....[17]....
        /*00e8*/ 	.word	0xffffffff


	//----- nvinfo : EIATTR_COOP_GROUP_INSTR_OFFSETS
	.align		4
.L_29:
        /*00ec*/ 	.byte	0x04, 0x28
        /*00ee*/ 	.short	(.L_31 - .L_30)


	//   ....[0]....
.L_30:
        /*00f0*/ 	.word	0x00000770


	//   ....[1]....
        /*00f4*/ 	.word	0x00000790


	//   ....[2]....
        /*00f8*/ 	.word	0x000007b0


	//   ....[3]....
        /*00fc*/ 	.word	0x000007d0


	//   ....[4]....
        /*0100*/ 	.word	0x00000800


	//   ....[5]....
        /*0104*/ 	.word	0x000009e0


	//   ....[6]....
        /*0108*/ 	.word	0x00000a80


	//   ....[7]....
        /*010c*/ 	.word	0x00000a90


	//   ....[8]....
        /*0110*/ 	.word	0x00000ac0


	//   ....[9]....
        /*0114*/ 	.word	0x00000ad0


	//   ....[10]....
        /*0118*/ 	.word	0x00000b10


	//   ....[11]....
        /*011c*/ 	.word	0x00000b60


	//   ....[12]....
        /*0120*/ 	.word	0x00000ba0


	//   ....[13]....
        /*0124*/ 	.word	0x00000bf0


	//   ....[14]....
        /*0128*/ 	.word	0x00000c60


	//   ....[15]....
        /*012c*/ 	.word	0x00000c80


	//   ....[16]....
        /*0130*/ 	.word	0x00000ca0


	//   ....[17]....
        /*0134*/ 	.word	0x00000cc0


	//----- nvinfo : EIATTR_EXIT_INSTR_OFFSETS
	.align		4
.L_31:
        /*0138*/ 	.byte	0x04, 0x1c
        /*013a*/ 	.short	(.L_33 - .L_32)


	//   ....[0]....
.L_32:
        /*013c*/ 	.word	0x00000da0


	//   ....[1]....
        /*0140*/ 	.word	0x00000de0


	//----- nvinfo : EIATTR_REQNTID
	.align		4
.L_33:
        /*0144*/ 	.byte	0x04, 0x10
        /*0146*/ 	.short	(.L_35 - .L_34)
.L_34:
        /*0148*/ 	.word	0x00000400
        /*014c*/ 	.word	0x00000001
        /*0150*/ 	.word	0x00000001
.L_35:


//--------------------- .nv.callgraph             --------------------------
	.section	.nv.callgraph,"",@"SHT_CUDA_CALLGRAPH"
	.align	4
	.sectionentsize	8
	.align		4
        /*0000*/ 	.word	0x00000000
	.align		4
        /*0004*/ 	.word	0xffffffff
	.align		4
        /*0008*/ 	.word	0x00000000
	.align		4
        /*000c*/ 	.word	0xfffffffe
	.align		4
        /*0010*/ 	.word	0x00000000
	.align		4
        /*0014*/ 	.word	0xfffffffd
	.align		4
        /*0018*/ 	.word	0x00000000
	.align		4
        /*001c*/ 	.word	0xfffffffc


//--------------------- .nv.rel.action            --------------------------
	.section	.nv.rel.action,"",@"SHT_CUDA_RELOCINFO"
	.align	8
	.sectionentsize	8
        /*0000*/ 	.byte	0x73, 0x00, 0x00, 0x00, 0x00, 0x00, 0x00, 0x00, 0x00, 0x00, 0x00, 0x11, 0x25, 0x00, 0x05, 0x36


//--------------------- .nv.constant0.triton_red_fused_addmm_0 --------------------------
	.section	.nv.constant0.triton_red_fused_addmm_0,"a",@progbits
	.sectionflags	@""
	.align	4
.nv.constant0.triton_red_fused_addmm_0:
	.zero		408


//--------------------- .text.triton_red_fused_addmm_0 --------------------------
	.section	.text.triton_red_fused_addmm_0,"ax",@progbits
	.sectionflags	@"SHF_BARRIERS=1"
	.sectioninfo	@"SHI_REGISTERS=34"
	.align	128
        .global         triton_red_fused_addmm_0
        .type           triton_red_fused_addmm_0,@function
        .size           triton_red_fused_addmm_0,(.L_x_1 - triton_red_fused_addmm_0)
        .other          triton_red_fused_addmm_0,@"STO_CUDA_ENTRY STV_DEFAULT"
triton_red_fused_addmm_0:
.text.triton_red_fused_addmm_0:
[----:B------:R-:W-:Y:S02]  /*0000*/  MOV R1, c[0x0][0x28] ;  /* 0x00000a0000017a02 */ /* 0x000fe40000000f00 */
[----:B------:R-:W0:Y:S01]  /*0010*/  S2R R20, SR_TID.X ;  /* 0x0000000000147919 */ /* 0x000e220000002100 */
[----:B------:R-:W-:Y:S01]  /*0020*/  MOV R9, 0x2 ;  /* 0x0000000200097802 */ /* 0x000fe20000000f00 */
[----:B------:R-:W-:Y:S01]  /*0030*/  CS2R R6, SRZ ;  /* 0x0000000000067805 */ /* 0x000fe2000001ff00 */
[----:B------:R-:W-:Y:S01]  /*0040*/  ULDC.64 UR4, c[0x0][0x118] ;  /* 0x0000460000047ab9 */ /* 0x000fe20000000a00 */
[----:B0-----:R-:W-:-:S04]  /*0050*/  SHF.L.U32 R24, R20, 0x2, RZ ;  /* 0x0000000214187819 */ /* 0x001fc800000006ff */
[----:B------:R-:W-:-:S04]  /*0060*/  LOP3.LUT R24, R24, 0xffc, RZ, 0xc0, !PT ;  /* 0x00000ffc18187812 */ /* 0x000fc800078ec0ff */
[C---:B------:R-:W-:Y:S01]  /*0070*/  ISETP.GE.U32.AND P0, PT, R24.reuse, 0xc00, PT ;  /* 0x00000c001800780c */ /* 0x040fe20003f06070 */
[----:B------:R-:W-:-:S12]  /*0080*/  IMAD.WIDE.U32 R4, R24, R9, c[0x0][0x160] ;  /* 0x0000580018047625 */ /* 0x000fd800078e0009 */
[----:B------:R0:W2:Y:S01]  /*0090*/  @!P0 LDG.E.EL.64 R6, [R4.64] ;  /* 0x0000000404068981 */ /* 0x0000a2000c2e1b00 */
[----:B------:R-:W-:Y:S01]  /*00a0*/  SHF.R.U32.HI R2, RZ, 0x9, R20 ;  /* 0x00000009ff027819 */ /* 0x000fe20000011614 */
[----:B------:R-:W-:Y:S01]  /*00b0*/  CS2R R16, SRZ ;  /* 0x0000000000107805 */ /* 0x000fe2000001ff00 */
[----:B------:R-:W-:Y:S01]  /*00c0*/  SHF.L.U32 R25, R20, 0x3, RZ ;  /* 0x0000000314197819 */ /* 0x000fe200000006ff */
[----:B------:R-:W1:Y:S01]  /*00d0*/  S2R R23, SR_CTAID.X ;  /* 0x0000000000177919 */ /* 0x000e620000002500 */
[----:B------:R-:W-:Y:S01]  /*00e0*/  SGXT.U32 R2, R2, 0x1 ;  /* 0x000000010202781a */ /* 0x000fe20000000000 */
[----:B------:R-:W-:Y:S01]  /*00f0*/  CS2R R18, SRZ ;  /* 0x0000000000127805 */ /* 0x000fe2000001ff00 */
[----:B------:R-:W-:Y:S02]  /*0100*/  LOP3.LUT R25, R25, 0xff8, RZ, 0xc0, !PT ;  /* 0x00000ff819197812 */ /* 0x000fe400078ec0ff */
[----:B-1----:R-:W-:-:S04]  /*0110*/  SHF.L.U32 R23, R23, 0x1, RZ ;  /* 0x0000000117177819 */ /* 0x002fc800000006ff */
[----:B------:R-:W-:-:S04]  /*0120*/  LOP3.LUT R0, R2, R23, RZ, 0xfc, !PT ;  /* 0x0000001702007212 */ /* 0x000fc800078efcff */
[C---:B------:R-:W-:Y:S01]  /*0130*/  ISETP.GE.AND P0, PT, R0.reuse, 0x4800, PT ;  /* 0x000048000000780c */ /* 0x040fe20003f06270 */
[----:B------:R-:W-:-:S03]  /*0140*/  IMAD R0, R0, 0xc00, R25 ;  /* 0x00000c0000007824 */ /* 0x000fc600078e0219 */
[----:B------:R-:W-:Y:S01]  /*0150*/  ISETP.LT.U32.AND P0, PT, R25, 0xc00, !P0 ;  /* 0x00000c001900780c */ /* 0x000fe20004701070 */
[----:B0-----:R-:W-:-:S12]  /*0160*/  IMAD.WIDE R4, R0, R9, c[0x0][0x168] ;  /* 0x00005a0000047625 */ /* 0x001fd800078e0209 */
[----:B------:R0:W3:Y:S01]  /*0170*/  @P0 LDG.E.EF.128 R16, [R4.64] ;  /* 0x0000000404100981 */ /* 0x0000e2000c0e1d00 */
[C---:B--2---:R-:W-:Y:S02]  /*0180*/  SHF.L.U32 R15, R6.reuse, 0x10, RZ ;  /* 0x00000010060f7819 */ /* 0x044fe400000006ff */
[C---:B------:R-:W-:Y:S02]  /*0190*/  SHF.L.U32 R27, R7.reuse, 0x10, RZ ;  /* 0x00000010071b7819 */ /* 0x040fe400000006ff */
[----:B------:R-:W-:Y:S01]  /*01a0*/  PRMT R6, R6, 0x7632, R6 ;  /* 0x0000763206067816 */ /* 0x000fe20000000006 */
[----:B------:R-:W-:Y:S01]  /*01b0*/  FADD R3, RZ, -R15 ;  /* 0x8000000fff037221 */ /* 0x000fe20000000000 */
[----:B------:R-:W-:Y:S02]  /*01c0*/  PRMT R7, R7, 0x7632, R7 ;  /* 0x0000763207077816 */ /* 0x000fe40000000007 */
[----:B------:R-:W-:Y:S01]  /*01d0*/  SHF.L.U32 R14, R6, 0x10, RZ ;  /* 0x00000010060e7819 */ /* 0x000fe200000006ff */
[----:B------:R-:W-:Y:S01]  /*01e0*/  FMUL R8, R3, 1.4426950216293334961 ;  /* 0x3fb8aa3b03087820 */ /* 0x000fe20000400000 */
[----:B------:R-:W-:Y:S01]  /*01f0*/  FADD R3, RZ, -R27 ;  /* 0x8000001bff037221 */ /* 0x000fe20000000000 */
[----:B------:R-:W-:-:S02]  /*0200*/  SHF.L.U32 R31, R7, 0x10, RZ ;  /* 0x00000010071f7819 */ /* 0x000fc400000006ff */
[----:B------:R-:W-:Y:S01]  /*0210*/  CS2R R6, SRZ ;  /* 0x0000000000067805 */ /* 0x000fe2000001ff00 */
[----:B------:R-:W-:Y:S01]  /*0220*/  FMUL R11, R3, 1.4426950216293334961 ;  /* 0x3fb8aa3b030b7820 */ /* 0x000fe20000400000 */
[----:B------:R-:W-:Y:S01]  /*0230*/  FADD R3, RZ, -R14 ;  /* 0x8000000eff037221 */ /* 0x000fe20000000000 */
[----:B0-----:R-:W-:Y:S01]  /*0240*/  FADD R4, RZ, -R31 ;  /* 0x8000001fff047221 */ /* 0x001fe20000000000 */
[----:B------:R-:W-:Y:S02]  /*0250*/  FSETP.GEU.AND P1, PT, R8, -126, PT ;  /* 0xc2fc00000800780b */ /* 0x000fe40003f2e000 */
[----:B------:R-:W-:Y:S01]  /*0260*/  FMUL R10, R3, 1.4426950216293334961 ;  /* 0x3fb8aa3b030a7820 */ /* 0x000fe20000400000 */
[----:B------:R-:W-:Y:S01]  /*0270*/  FMUL R12, R4, 1.4426950216293334961 ;  /* 0x3fb8aa3b040c7820 */ /* 0x000fe20000400000 */
[----:B------:R-:W-:Y:S01]  /*0280*/  FSETP.GEU.AND P4, PT, R11, -126, PT ;  /* 0xc2fc00000b00780b */ /* 0x000fe20003f8e000 */
[----:B------:R-:W-:Y:S02]  /*0290*/  CS2R R4, SRZ ;  /* 0x0000000000047805 */ /* 0x000fe4000001ff00 */
[----:B------:R-:W-:-:S02]  /*02a0*/  FSETP.GEU.AND P2, PT, R10, -126, PT ;  /* 0xc2fc00000a00780b */ /* 0x000fc40003f4e000 */
[----:B------:R-:W-:-:S04]  /*02b0*/  FSETP.GEU.AND P3, PT, R12, -126, PT ;  /* 0xc2fc00000c00780b */ /* 0x000fc80003f6e000 */
[----:B------:R-:W-:-:S04]  /*02c0*/  @!P1 FMUL R8, R8, 0.5 ;  /* 0x3f00000008089820 */ /* 0x000fc80000400000 */
[----:B------:R-:W-:Y:S01]  /*02d0*/  @!P4 FMUL R11, R11, 0.5 ;  /* 0x3f0000000b0bc820 */ /* 0x000fe20000400000 */
[----:B------:R0:W1:Y:S02]  /*02e0*/  MUFU.EX2 R3, R8 ;  /* 0x0000000800037308 */ /* 0x0000640000000800 */
[----:B------:R-:W-:Y:S02]  /*02f0*/  @!P2 FMUL R10, R10, 0.5 ;  /* 0x3f0000000a0aa820 */ /* 0x000fe40000400000 */
[----:B------:R-:W-:-:S04]  /*0300*/  @!P3 FMUL R12, R12, 0.5 ;  /* 0x3f0000000c0cb820 */ /* 0x000fc80000400000 */
[----:B------:R-:W2:Y:S01]  /*0310*/  MUFU.EX2 R11, R11 ;  /* 0x0000000b000b7308 */ /* 0x000ea20000000800 */
[----:B0-----:R-:W-:-:S05]  /*0320*/  IMAD.WIDE R8, R0, R9, c[0x0][0x170] ;  /* 0x00005c0000087625 */ /* 0x001fca00078e0209 */
[----:B------:R0:W4:Y:S02]  /*0330*/  @P0 LDG.E.EF.128 R4, [R8.64] ;  /* 0x0000000408040981 */ /* 0x000124000c0e1d00 */
[----:B------:R-:W5:Y:S01]  /*0340*/  MUFU.EX2 R10, R10 ;  /* 0x0000000a000a7308 */ /* 0x000f620000000800 */
[----:B-1----:R-:W-:-:S04]  /*0350*/  @!P1 FMUL R3, R3, R3 ;  /* 0x0000000303039220 */ /* 0x002fc80000400000 */
[----:B------:R-:W-:-:S03]  /*0360*/  FADD R3, R3, 1 ;  /* 0x3f80000003037421 */ /* 0x000fc60000000000 */
[----:B------:R-:W1:Y:S01]  /*0370*/  MUFU.EX2 R13, R12 ;  /* 0x0000000c000d7308 */ /* 0x000e620000000800 */
[----:B--2---:R-:W-:Y:S01]  /*0380*/  @!P4 FMUL R11, R11, R11 ;  /* 0x0000000b0b0bc220 */ /* 0x004fe20000400000 */
[----:B-----5:R-:W-:-:S03]  /*0390*/  @!P2 FMUL R10, R10, R10 ;  /* 0x0000000a0a0aa220 */ /* 0x020fc60000400000 */
[----:B------:R-:W-:Y:S01]  /*03a0*/  FADD R11, R11, 1 ;  /* 0x3f8000000b0b7421 */ /* 0x000fe20000000000 */
[----:B------:R-:W-:Y:S01]  /*03b0*/  FADD R10, R10, 1 ;  /* 0x3f8000000a0a7421 */ /* 0x000fe20000000000 */
[----:B-1----:R-:W-:-:S04]  /*03c0*/  @!P3 FMUL R13, R13, R13 ;  /* 0x0000000d0d0db220 */ /* 0x002fc80000400000 */
[----:B------:R-:W-:Y:S01]  /*03d0*/  FADD R13, R13, 1 ;  /* 0x3f8000000d0d7421 */ /* 0x000fe20000000000 */
[----:B------:R-:W-:Y:S02]  /*03e0*/  FSETP.GT.AND P1, PT, R3, 8.50705917302346158658e+37, PT ;  /* 0x7e8000000300780b */ /* 0x000fe40003f24000 */
[----:B------:R-:W-:Y:S02]  /*03f0*/  FSETP.GT.AND P3, PT, R11, 8.50705917302346158658e+37, PT ;  /* 0x7e8000000b00780b */ /* 0x000fe40003f64000 */
[----:B------:R-:W-:Y:S02]  /*0400*/  FSETP.GT.AND P2, PT, R10, 8.50705917302346158658e+37, PT ;  /* 0x7e8000000a00780b */ /* 0x000fe40003f44000 */
[----:B------:R-:W-:-:S07]  /*0410*/  FSETP.GT.AND P4, PT, R13, 8.50705917302346158658e+37, PT ;  /* 0x7e8000000d00780b */ /* 0x000fce0003f84000 */
[----:B------:R-:W-:Y:S02]  /*0420*/  @P1 FMUL R3, R3, 0.25 ;  /* 0x3e80000003031820 */ /* 0x000fe40000400000 */
[----:B------:R-:W-:Y:S02]  /*0430*/  @P3 FMUL R11, R11, 0.25 ;  /* 0x3e8000000b0b3820 */ /* 0x000fe40000400000 */
[----:B------:R-:W-:Y:S02]  /*0440*/  @P2 FMUL R10, R10, 0.25 ;  /* 0x3e8000000a0a2820 */ /* 0x000fe40000400000 */
[----:B------:R-:W-:Y:S01]  /*0450*/  @P4 FMUL R13, R13, 0.25 ;  /* 0x3e8000000d0d4820 */ /* 0x000fe20000400000 */
[----:B------:R-:W1:Y:S01]  /*0460*/  MUFU.RCP R3, R3 ;  /* 0x0000000300037308 */ /* 0x000e620000001000 */
[----:B------:R-:W-:-:S07]  /*0470*/  MOV R12, 0x3e800000 ;  /* 0x3e800000000c7802 */ /* 0x000fce0000000f00 */
[----:B------:R-:W2:Y:S08]  /*0480*/  MUFU.RCP R11, R11 ;  /* 0x0000000b000b7308 */ /* 0x000eb00000001000 */
[----:B------:R-:W5:Y:S08]  /*0490*/  MUFU.RCP R10, R10 ;  /* 0x0000000a000a7308 */ /* 0x000f700000001000 */
[----:B------:R-:W3:Y:S01]  /*04a0*/  MUFU.RCP R13, R13 ;  /* 0x0000000d000d7308 */ /* 0x000ee20000001000 */
[----:B------:R-:W-:-:S02]  /*04b0*/  FSEL R0, R12, 1, P1 ;  /* 0x3f8000000c007808 */ /* 0x000fc40000800000 */
[C---:B0-----:R-:W-:Y:S02]  /*04c0*/  FSEL R8, R12.reuse, 1, P3 ;  /* 0x3f8000000c087808 */ /* 0x041fe40001800000 */
[C---:B------:R-:W-:Y:S02]  /*04d0*/  FSEL R9, R12.reuse, 1, P2 ;  /* 0x3f8000000c097808 */ /* 0x040fe40001000000 */
[----:B------:R-:W-:Y:S01]  /*04e0*/  FSEL R12, R12, 1, P4 ;  /* 0x3f8000000c0c7808 */ /* 0x000fe20002000000 */
[----:B-1----:R-:W-:Y:S01]  /*04f0*/  FMUL R0, R3, R0 ;  /* 0x0000000003007220 */ /* 0x002fe20000400000 */
[----:B--2---:R-:W-:Y:S01]  /*0500*/  FMUL R8, R11, R8 ;  /* 0x000000080b087220 */ /* 0x004fe20000400000 */
[----:B-----5:R-:W-:Y:S02]  /*0510*/  FMUL R9, R10, R9 ;  /* 0x000000090a097220 */ /* 0x020fe40000400000 */
[----:B------:R-:W-:Y:S01]  /*0520*/  FMUL R28, R15, R0 ;  /* 0x000000000f1c7220 */ /* 0x000fe20000400000 */
[----:B---3--:R-:W-:Y:S01]  /*0530*/  FMUL R12, R13, R12 ;  /* 0x0000000c0d0c7220 */ /* 0x008fe20000400000 */
[----:B------:R-:W-:Y:S01]  /*0540*/  FMUL R30, R27, R8 ;  /* 0x000000081b1e7220 */ /* 0x000fe20000400000 */
[----:B------:R-:W-:-:S02]  /*0550*/  FMUL R29, R14, R9 ;  /* 0x000000090e1d7220 */ /* 0x000fc40000400000 */
[----:B------:R-:W-:-:S05]  /*0560*/  FMUL R31, R31, R12 ;  /* 0x0000000c1f1f7220 */ /* 0x000fca0000400000 */
[----:B------:R-:W-:Y:S04]  /*0570*/  STS.128 [R24.X4], R28 ;  /* 0x0000001c18007388 */ /* 0x000fe80000004c00 */
[----:B------:R-:W-:Y:S06]  /*0580*/  BAR.SYNC.DEFER_BLOCKING 0x0 ;  /* 0x0000000000007b1d */ /* 0x000fec0000010000 */
[----:B------:R-:W0:Y:S04]  /*0590*/  LDS.128 R12, [R25.X4] ;  /* 0x00000000190c7984 */ /* 0x000e280000004c00 */
[----:B------:R-:W1:Y:S01]  /*05a0*/  LDS.128 R8, [R25.X4+0x10] ;  /* 0x0000100019087984 */ /* 0x000e620000004c00 */
[----:B------:R-:W-:-:S02]  /*05b0*/  PRMT R0, R16, 0x7632, R0 ;  /* 0x0000763210007816 */ /* 0x000fc40000000000 */
[----:B------:R-:W-:Y:S02]  /*05c0*/  SHF.L.U32 R3, R16, 0x10, RZ ;  /* 0x0000001010037819 */ /* 0x000fe400000006ff */
[----:B------:R-:W-:Y:S02]  /*05d0*/  SHF.L.U32 R0, R0, 0x10, RZ ;  /* 0x0000001000007819 */ /* 0x000fe400000006ff */
[----:B------:R-:W-:Y:S01]  /*05e0*/  PRMT R16, R17, 0x7632, R16 ;  /* 0x0000763211107816 */ /* 0x000fe20000000010 */
[----:B0-----:R-:W-:Y:S01]  /*05f0*/  FFMA R26, R3, R12, RZ ;  /* 0x0000000c031a7223 */ /* 0x001fe200000000ff */
[----:B------:R-:W-:Y:S01]  /*0600*/  SHF.L.U32 R3, R17, 0x10, RZ ;  /* 0x0000001011037819 */ /* 0x000fe200000006ff */
[----:B------:R-:W-:Y:S01]  /*0610*/  FFMA R27, R0, R13, RZ ;  /* 0x0000000d001b7223 */ /* 0x000fe200000000ff */
[----:B------:R-:W-:-:S03]  /*0620*/  SHF.L.U32 R0, R16, 0x10, RZ ;  /* 0x0000001010007819 */ /* 0x000fc600000006ff */
[----:B------:R-:W-:Y:S01]  /*0630*/  FADD R26, R26, R27 ;  /* 0x0000001b1a1a7221 */ /* 0x000fe20000000000 */
[----:B------:R-:W-:Y:S01]  /*0640*/  FFMA R17, R3, R14, RZ ;  /* 0x0000000e03117223 */ /* 0x000fe200000000ff */
[C---:B------:R-:W-:Y:S02]  /*0650*/  SHF.L.U32 R3, R18.reuse, 0x10, RZ ;  /* 0x0000001012037819 */ /* 0x040fe400000006ff */
[----:B------:R-:W-:Y:S01]  /*0660*/  PRMT R16, R18, 0x7632, R16 ;  /* 0x0000763212107816 */ /* 0x000fe20000000010 */
[----:B------:R-:W-:Y:S01]  /*0670*/  FADD R26, R17, R26 ;  /* 0x0000001a111a7221 */ /* 0x000fe20000000000 */
[----:B------:R-:W-:Y:S01]  /*0680*/  FFMA R17, R0, R15, RZ ;  /* 0x0000000f00117223 */ /* 0x000fe200000000ff */
[----:B-1----:R-:W-:Y:S01]  /*0690*/  FFMA R18, R3, R8, RZ ;  /* 0x0000000803127223 */ /* 0x002fe200000000ff */
[----:B------:R-:W-:Y:S02]  /*06a0*/  SHF.L.U32 R0, R16, 0x10, RZ ;  /* 0x0000001010007819 */ /* 0x000fe400000006ff */
[----:B------:R-:W-:Y:S01]  /*06b0*/  FADD R17, R17, R26 ;  /* 0x0000001a11117221 */ /* 0x000fe20000000000 */
[----:B------:R-:W-:-:S02]  /*06c0*/  PRMT R16, R19, 0x7632, R16 ;  /* 0x0000763213107816 */ /* 0x000fc40000000010 */
[----:B------:R-:W-:Y:S01]  /*06d0*/  SHF.L.U32 R3, R19, 0x10, RZ ;  /* 0x0000001013037819 */ /* 0x000fe200000006ff */
[----:B------:R-:W-:Y:S01]  /*06e0*/  FADD R18, R18, R17 ;  /* 0x0000001112127221 */ /* 0x000fe20000000000 */
[----:B------:R-:W-:Y:S01]  /*06f0*/  FFMA R17, R0, R9, RZ ;  /* 0x0000000900117223 */ /* 0x000fe200000000ff */
[----:B------:R-:W-:Y:S02]  /*0700*/  SHF.L.U32 R0, R16, 0x10, RZ ;  /* 0x0000001010007819 */ /* 0x000fe400000006ff */
[----:B------:R-:W-:Y:S01]  /*0710*/  FFMA R3, R3, R10, RZ ;  /* 0x0000000a03037223 */ /* 0x000fe200000000ff */
[----:B------:R-:W-:Y:S02]  /*0720*/  FADD R18, R17, R18 ;  /* 0x0000001211127221 */ /* 0x000fe40000000000 */
[----:B------:R-:W-:Y:S02]  /*0730*/  FFMA R0, R0, R11, RZ ;  /* 0x0000000b00007223 */ /* 0x000fe400000000ff */
[----:B------:R-:W-:-:S04]  /*0740*/  FADD R3, R3, R18 ;  /* 0x0000001203037221 */ /* 0x000fc80000000000 */
[----:B------:R-:W-:-:S05]  /*0750*/  FADD R0, R0, R3 ;  /* 0x0000000300007221 */ /* 0x000fca0000000000 */
[----:B------:R-:W-:-:S05]  /*0760*/  FSEL R0, R0, RZ, P0 ;  /* 0x000000ff00007208 */ /* 0x000fca0000000000 */
[----:B------:R-:W0:Y:S02]  /*0770*/  SHFL.BFLY PT, R3, R0, 0x10, 0x1f ;  /* 0x0e001f0000037f89 */ /* 0x000e2400000e0000 */
[----:B0-----:R-:W-:-:S05]  /*0780*/  FADD R3, R0, R3 ;  /* 0x0000000300037221 */ /* 0x001fca0000000000 */
[----:B------:R-:W0:Y:S02]  /*0790*/  SHFL.BFLY PT, R16, R3, 0x8, 0x1f ;  /* 0x0d001f0003107f89 */ /* 0x000e2400000e0000 */
[----:B0-----:R-:W-:-:S05]  /*07a0*/  FADD R18, R3, R16 ;  /* 0x0000001003127221 */ /* 0x001fca0000000000 */
[----:B------:R-:W0:Y:S02]  /*07b0*/  SHFL.BFLY PT, R17, R18, 0x4, 0x1f ;  /* 0x0c801f0012117f89 */ /* 0x000e2400000e0000 */
[----:B0-----:R-:W-:-:S05]  /*07c0*/  FADD R19, R18, R17 ;  /* 0x0000001112137221 */ /* 0x001fca0000000000 */
[----:B------:R-:W0:Y:S04]  /*07d0*/  SHFL.BFLY PT, R16, R19, 0x2, 0x1f ;  /* 0x0c401f0013107f89 */ /* 0x000e2800000e0000 */
[----:B------:R-:W-:Y:S01]  /*07e0*/  BAR.SYNC.DEFER_BLOCKING 0x0 ;  /* 0x0000000000007b1d */ /* 0x000fe20000010000 */
[----:B0-----:R-:W-:-:S05]  /*07f0*/  FADD R24, R19, R16 ;  /* 0x0000001013187221 */ /* 0x001fca0000000000 */
[----:B------:R-:W0:Y:S01]  /*0800*/  SHFL.BFLY PT, R17, R24, 0x1, 0x1f ;  /* 0x0c201f0018117f89 */ /* 0x000e2200000e0000 */
[----:B------:R-:W-:Y:S02]  /*0810*/  LOP3.LUT P1, RZ, R20, 0x1f, RZ, 0xc0, !PT ;  /* 0x0000001f14ff7812 */ /* 0x000fe4000782c0ff */
[----:B------:R-:W-:Y:S02]  /*0820*/  SHF.R.U32.HI R25, RZ, 0x3, R20 ;  /* 0x00000003ff197819 */ /* 0x000fe40000011614 */
[----:B------:R-:W-:Y:S01]  /*0830*/  SHF.L.U32 R16, R2, 0x6, RZ ;  /* 0x0000000602107819 */ /* 0x000fe200000006ff */
[----:B0-----:R-:W-:-:S03]  /*0840*/  FADD R26, R24, R17 ;  /* 0x00000011181a7221 */ /* 0x001fc60000000000 */
[----:B------:R-:W-:-:S05]  /*0850*/  LOP3.LUT R17, R16, 0x3c, R25, 0xf8, !PT ;  /* 0x0000003c10117812 */ /* 0x000fca00078ef819 */
[----:B------:R-:W-:Y:S04]  /*0860*/  @!P1 STS [R17], R26 ;  /* 0x0000001a11009388 */ /* 0x000fe80000000800 */
[----:B------:R-:W-:Y:S01]  /*0870*/  BAR.SYNC.DEFER_BLOCKING 0x0 ;  /* 0x0000000000007b1d */ /* 0x000fe20000010000 */
[----:B------:R-:W-:Y:S02]  /*0880*/  ISETP.GE.AND P2, PT, R20, 0x20, PT ;  /* 0x000000201400780c */ /* 0x000fe40003f46270 */
[C---:B----4-:R-:W-:Y:S02]  /*0890*/  PRMT R0, R4.reuse, 0x7632, R0 ;  /* 0x0000763204007816 */ /* 0x050fe40000000000 */
[----:B------:R-:W-:Y:S02]  /*08a0*/  SHF.L.U32 R3, R4, 0x10, RZ ;  /* 0x0000001004037819 */ /* 0x000fe400000006ff */
[----:B------:R-:W-:-:S07]  /*08b0*/  SHF.L.U32 R0, R0, 0x10, RZ ;  /* 0x0000001000007819 */ /* 0x000fce00000006ff */
[----:B------:R-:W0:Y:S01]  /*08c0*/  @!P2 LDS R22, [R20.X4] ;  /* 0x000000001416a984 */ /* 0x000e220000004800 */
[----:B------:R-:W-:Y:S01]  /*08d0*/  PRMT R4, R5, 0x7632, R4 ;  /* 0x0000763205047816 */ /* 0x000fe20000000004 */
[----:B------:R-:W-:Y:S01]  /*08e0*/  FFMA R3, R3, R12, RZ ;  /* 0x0000000c03037223 */ /* 0x000fe200000000ff */
[----:B------:R-:W-:Y:S01]  /*08f0*/  SHF.L.U32 R5, R5, 0x10, RZ ;  /* 0x0000001005057819 */ /* 0x000fe200000006ff */
[----:B------:R-:W-:Y:S01]  /*0900*/  FFMA R12, R0, R13, RZ ;  /* 0x0000000d000c7223 */ /* 0x000fe200000000ff */
[----:B------:R-:W-:-:S03]  /*0910*/  SHF.L.U32 R0, R4, 0x10, RZ ;  /* 0x0000001004007819 */ /* 0x000fc600000006ff */
[----:B------:R-:W-:Y:S01]  /*0920*/  FFMA R4, R5, R14, RZ ;  /* 0x0000000e05047223 */ /* 0x000fe200000000ff */
[----:B------:R-:W-:-:S04]  /*0930*/  FADD R3, R3, R12 ;  /* 0x0000000c03037221 */ /* 0x000fc80000000000 */
[----:B------:R-:W-:Y:S01]  /*0940*/  FADD R4, R4, R3 ;  /* 0x0000000304047221 */ /* 0x000fe20000000000 */
[----:B------:R-:W-:-:S05]  /*0950*/  SHF.L.U32 R3, R6, 0x10, RZ ;  /* 0x0000001006037819 */ /* 0x000fca00000006ff */
[----:B------:R-:W-:Y:S01]  /*0960*/  FFMA R8, R3, R8, RZ ;  /* 0x0000000803087223 */ /* 0x000fe200000000ff */
[----:B------:R-:W-:Y:S01]  /*0970*/  SHF.L.U32 R3, R7, 0x10, RZ ;  /* 0x0000001007037819 */ /* 0x000fe200000006ff */
[----:B------:R-:W-:Y:S01]  /*0980*/  FFMA R5, R0, R15, RZ ;  /* 0x0000000f00057223 */ /* 0x000fe200000000ff */
[----:B------:R-:W-:-:S03]  /*0990*/  PRMT R0, R6, 0x7632, R0 ;  /* 0x0000763206007816 */ /* 0x000fc60000000000 */
[----:B------:R-:W-:Y:S01]  /*09a0*/  FFMA R10, R3, R10, RZ ;  /* 0x0000000a030a7223 */ /* 0x000fe200000000ff */
[----:B------:R-:W-:Y:S01]  /*09b0*/  SHF.L.U32 R0, R0, 0x10, RZ ;  /* 0x0000001000007819 */ /* 0x000fe200000006ff */
[--C-:B------:R-:W-:Y:S01]  /*09c0*/  FADD R5, R5, R4.reuse ;  /* 0x0000000405057221 */ /* 0x100fe20000000000 */
[----:B------:R-:W-:Y:S01]  /*09d0*/  PRMT R4, R7, 0x7632, R4 ;  /* 0x0000763207047816 */ /* 0x000fe20000000004 */
[----:B0-----:R-:W0:Y:S02]  /*09e0*/  SHFL.BFLY PT, R3, R22, 0x8, 0x1f ;  /* 0x0d001f0016037f89 */ /* 0x001e2400000e0000 */
[----:B------:R-:W-:Y:S01]  /*09f0*/  FFMA R6, R0, R9, RZ ;  /* 0x0000000900067223 */ /* 0x000fe200000000ff */
[----:B------:R-:W-:Y:S01]  /*0a00*/  FADD R5, R8, R5 ;  /* 0x0000000508057221 */ /* 0x000fe20000000000 */
[----:B------:R-:W-:-:S03]  /*0a10*/  SHF.L.U32 R0, R4, 0x10, RZ ;  /* 0x0000001004007819 */ /* 0x000fc600000006ff */
[----:B------:R-:W-:Y:S02]  /*0a20*/  FADD R5, R6, R5 ;  /* 0x0000000506057221 */ /* 0x000fe40000000000 */
[----:B------:R-:W-:Y:S02]  /*0a30*/  FFMA R0, R0, R11, RZ ;  /* 0x0000000b00007223 */ /* 0x000fe400000000ff */
[----:B------:R-:W-:-:S04]  /*0a40*/  FADD R5, R10, R5 ;  /* 0x000000050a057221 */ /* 0x000fc80000000000 */
[----:B------:R-:W-:-:S05]  /*0a50*/  FADD R5, R0, R5 ;  /* 0x0000000500057221 */ /* 0x000fca0000000000 */
[----:B------:R-:W-:Y:S01]  /*0a60*/  FSEL R6, R5, RZ, P0 ;  /* 0x000000ff05067208 */ /* 0x000fe20000000000 */
[----:B0-----:R-:W-:-:S04]  /*0a70*/  FADD R3, R22, R3 ;  /* 0x0000000316037221 */ /* 0x001fc80000000000 */
[----:B------:R-:W0:Y:S04]  /*0a80*/  SHFL.BFLY PT, R5, R6, 0x10, 0x1f ;  /* 0x0e001f0006057f89 */ /* 0x000e2800000e0000 */
[----:B------:R-:W1:Y:S01]  /*0a90*/  SHFL.BFLY PT, R0, R3, 0x4, 0x1f ;  /* 0x0c801f0003007f89 */ /* 0x000e6200000e0000 */
[----:B0-----:R-:W-:Y:S01]  /*0aa0*/  FADD R7, R6, R5 ;  /* 0x0000000506077221 */ /* 0x001fe20000000000 */
[----:B-1----:R-:W-:-:S04]  /*0ab0*/  FADD R0, R3, R0 ;  /* 0x0000000003007221 */ /* 0x002fc80000000000 */
[----:B------:R-:W0:Y:S04]  /*0ac0*/  SHFL.BFLY PT, R4, R7, 0x8, 0x1f ;  /* 0x0d001f0007047f89 */ /* 0x000e2800000e0000 */
[----:B------:R-:W1:Y:S01]  /*0ad0*/  SHFL.BFLY PT, R5, R0, 0x2, 0x1f ;  /* 0x0c401f0000057f89 */ /* 0x000e6200000e0000 */
[----:B------:R-:W-:Y:S01]  /*0ae0*/  LOP3.LUT P0, RZ, R20, 0xf, RZ, 0xc0, !PT ;  /* 0x0000000f14ff7812 */ /* 0x000fe2000780c0ff */
[----:B0-----:R-:W-:Y:S01]  /*0af0*/  FADD R8, R7, R4 ;  /* 0x0000000407087221 */ /* 0x001fe20000000000 */
[----:B-1----:R-:W-:-:S05]  /*0b00*/  FADD R5, R0, R5 ;  /* 0x0000000500057221 */ /* 0x002fca0000000000 */
[----:B------:R-:W0:Y:S01]  /*0b10*/  SHFL.BFLY PT, R4, R5, 0x1, 0x1f ;  /* 0x0c201f0005047f89 */ /* 0x000e2200000e0000 */
[----:B------:R-:W-:Y:S01]  /*0b20*/  ISETP.LT.AND P0, PT, R20, 0x20, !P0 ;  /* 0x000000201400780c */ /* 0x000fe20004701270 */
[----:B0-----:R-:W-:-:S12]  /*0b30*/  FADD R3, R5, R4 ;  /* 0x0000000405037221 */ /* 0x001fd80000000000 */
[----:B------:R-:W-:Y:S04]  /*0b40*/  @P0 STS [R20.X4], R3 ;  /* 0x0000000314000388 */ /* 0x000fe80000004800 */
[----:B------:R-:W-:Y:S06]  /*0b50*/  BAR.SYNC.DEFER_BLOCKING 0x0 ;  /* 0x0000000000007b1d */ /* 0x000fec0000010000 */
[----:B------:R-:W0:Y:S04]  /*0b60*/  SHFL.BFLY PT, R9, R8, 0x4, 0x1f ;  /* 0x0c801f0008097f89 */ /* 0x000e2800000e0000 */
[----:B------:R-:W1:Y:S04]  /*0b70*/  LDS R7, [R16] ;  /* 0x0000000010077984 */ /* 0x000e680000000800 */
[----:B------:R-:W-:Y:S01]  /*0b80*/  BAR.SYNC.DEFER_BLOCKING 0x0 ;  /* 0x0000000000007b1d */ /* 0x000fe20000010000 */
[----:B0-----:R-:W-:-:S05]  /*0b90*/  FADD R9, R8, R9 ;  /* 0x0000000908097221 */ /* 0x001fca0000000000 */
[----:B------:R-:W0:Y:S01]  /*0ba0*/  SHFL.BFLY PT, R6, R9, 0x2, 0x1f ;  /* 0x0c401f0009067f89 */ /* 0x000e2200000e0000 */
[----:B------:R-:W-:-:S03]  /*0bb0*/  LOP3.LUT R0, R20, 0x1, RZ, 0xc0, !PT ;  /* 0x0000000114007812 */ /* 0x000fc600078ec0ff */
[----:B-1----:R-:W-:Y:S01]  /*0bc0*/  STS [R2.X4], R7 ;  /* 0x0000000702007388 */ /* 0x002fe20000004800 */
[----:B0-----:R-:W-:-:S03]  /*0bd0*/  FADD R6, R9, R6 ;  /* 0x0000000609067221 */ /* 0x001fc60000000000 */
[----:B------:R-:W-:Y:S06]  /*0be0*/  BAR.SYNC.DEFER_BLOCKING 0x0 ;  /* 0x0000000000007b1d */ /* 0x000fec0000010000 */
[----:B------:R-:W0:Y:S04]  /*0bf0*/  SHFL.BFLY PT, R11, R6, 0x1, 0x1f ;  /* 0x0c201f00060b7f89 */ /* 0x000e2800000e0000 */
[----:B------:R-:W-:Y:S01]  /*0c00*/  LDS R9, [R0.X4] ;  /* 0x0000000000097984 */ /* 0x000fe20000004800 */
[----:B0-----:R-:W-:-:S03]  /*0c10*/  FADD R8, R6, R11 ;  /* 0x0000000b06087221 */ /* 0x001fc60000000000 */
[----:B------:R-:W-:Y:S06]  /*0c20*/  BAR.SYNC.DEFER_BLOCKING 0x0 ;  /* 0x0000000000007b1d */ /* 0x000fec0000010000 */
[----:B------:R-:W-:Y:S04]  /*0c30*/  @!P1 STS [R17], R8 ;  /* 0x0000000811009388 */ /* 0x000fe80000000800 */
[----:B------:R-:W-:Y:S06]  /*0c40*/  BAR.SYNC.DEFER_BLOCKING 0x0 ;  /* 0x0000000000007b1d */ /* 0x000fec0000010000 */
[----:B------:R-:W0:Y:S04]  /*0c50*/  @!P2 LDS R21, [R20.X4] ;  /* 0x000000001415a984 */ /* 0x000e280000004800 */
[----:B0-----:R-:W0:Y:S02]  /*0c60*/  SHFL.BFLY PT, R4, R21, 0x8, 0x1f ;  /* 0x0d001f0015047f89 */ /* 0x001e2400000e0000 */
[----:B0-----:R-:W-:-:S05]  /*0c70*/  FADD R4, R21, R4 ;  /* 0x0000000415047221 */ /* 0x001fca0000000000 */
[----:B------:R-:W0:Y:S02]  /*0c80*/  SHFL.BFLY PT, R3, R4, 0x4, 0x1f ;  /* 0x0c801f0004037f89 */ /* 0x000e2400000e0000 */
[----:B0-----:R-:W-:-:S05]  /*0c90*/  FADD R5, R4, R3 ;  /* 0x0000000304057221 */ /* 0x001fca0000000000 */
[----:B------:R-:W0:Y:S02]  /*0ca0*/  SHFL.BFLY PT, R6, R5, 0x2, 0x1f ;  /* 0x0c401f0005067f89 */ /* 0x000e2400000e0000 */
[----:B0-----:R-:W-:-:S05]  /*0cb0*/  FADD R6, R5, R6 ;  /* 0x0000000605067221 */ /* 0x001fca0000000000 */
[----:B------:R-:W0:Y:S02]  /*0cc0*/  SHFL.BFLY PT, R3, R6, 0x1, 0x1f ;  /* 0x0c201f0006037f89 */ /* 0x000e2400000e0000 */
[----:B0-----:R-:W-:-:S05]  /*0cd0*/  FADD R7, R6, R3 ;  /* 0x0000000306077221 */ /* 0x001fca0000000000 */
[----:B------:R-:W-:Y:S04]  /*0ce0*/  @P0 STS [R20.X4], R7 ;  /* 0x0000000714000388 */ /* 0x000fe80000004800 */
[----:B------:R-:W-:Y:S06]  /*0cf0*/  BAR.SYNC.DEFER_BLOCKING 0x0 ;  /* 0x0000000000007b1d */ /* 0x000fec0000010000 */
[----:B------:R-:W0:Y:S04]  /*0d00*/  LDS R11, [R16] ;  /* 0x00000000100b7984 */ /* 0x000e280000000800 */
[----:B------:R-:W-:Y:S01]  /*0d10*/  BAR.SYNC.DEFER_BLOCKING 0x0 ;  /* 0x0000000000007b1d */ /* 0x000fe20000010000 */
[----:B------:R-:W-:-:S02]  /*0d20*/  LOP3.LUT P0, RZ, R20, 0x3fe, RZ, 0xc0, !PT ;  /* 0x000003fe14ff7812 */ /* 0x000fc4000780c0ff */
[----:B------:R-:W-:-:S04]  /*0d30*/  LOP3.LUT R3, R23, 0x1, R20, 0xf8, !PT ;  /* 0x0000000117037812 */ /* 0x000fc800078ef814 */
[----:B------:R-:W-:Y:S02]  /*0d40*/  ISETP.LT.AND P0, PT, R3, 0x4800, !P0 ;  /* 0x000048000300780c */ /* 0x000fe40004701270 */
[----:B------:R-:W-:-:S05]  /*0d50*/  MOV R8, 0x4 ;  /* 0x0000000400087802 */ /* 0x000fca0000000f00 */
[----:B------:R-:W-:Y:S01]  /*0d60*/  IMAD.WIDE R4, R3, R8, c[0x0][0x178] ;  /* 0x00005e0003047625 */ /* 0x000fe200078e0208 */
[----:B0-----:R0:W-:Y:S04]  /*0d70*/  STS [R2.X4], R11 ;  /* 0x0000000b02007388 */ /* 0x0011e80000004800 */
[----:B------:R-:W-:Y:S06]  /*0d80*/  BAR.SYNC.DEFER_BLOCKING 0x0 ;  /* 0x0000000000007b1d */ /* 0x000fec0000010000 */
[----:B------:R0:W-:Y:S01]  /*0d90*/  @P0 STG.E [R4.64], R9 ;  /* 0x0000000904000986 */ /* 0x0001e2000c101904 */
[----:B------:R-:W-:Y:S05]  /*0da0*/  @!P0 EXIT ;  /* 0x000000000000894d */ /* 0x000fea0003800000 */
[----:B0-----:R-:W0:Y:S01]  /*0db0*/  LDS R5, [R0.X4] ;  /* 0x0000000000057984 */ /* 0x001e220000004800 */
[----:B------:R-:W-:-:S05]  /*0dc0*/  IMAD.WIDE R2, R3, R8, c[0x0][0x180] ;  /* 0x0000600003027625 */ /* 0x000fca00078e0208 */
[----:B0-----:R-:W-:Y:S01]  /*0dd0*/  STG.E [R2.64], R5 ;  /* 0x0000000502007986 */ /* 0x001fe2000c101904 */
[----:B------:R-:W-:Y:S05]  /*0de0*/  EXIT ;  /* 0x000000000000794d */ /* 0x000fea0003800000 */
.L_x_0:
[----:B------:R-:W-:-:S00]  /*0df0*/  BRA `(.L_x_0) ;  /* 0xfffffff000007947 */ /* 0x000fc0000383ffff */
[----:B------:R-:W-:-:S00]  /*0e00*/  NOP ;  /* 0x0000000000007918 */ /* 0x000fc00000000000 */
[----:B------:R-:W-:-:S00]  /*0e10*/  NOP ;  /* 0x0000000000007918 */ /* 0x000fc00000000000 */
[----:B------:R-:W-:-:S00]  /*0e20*/  NOP ;  /* 0x0000000000007918 */ /* 0x000fc00000000000 */
[----:B------:R-:W-:-:S00]  /*0e30*/  NOP ;  /* 0x0000000000007918 */ /* 0x000fc00000000000 */
[----:B------:R-:W-:-:S00]  /*0e40*/  NOP ;  /* 0x0000000000007918 */ /* 0x000fc00000000000 */
[----:B------:R-:W-:-:S00]  /*0e50*/  NOP ;  /* 0x0000000000007918 */ /* 0x000fc00000000000 */
[----:B------:R-:W-:-:S00]  /*0e60*/  NOP ;  /* 0x0000000000007918 */ /* 0x000fc00000000000 */
[----:B------:R-:W-:-:S00]  /*0e70*/  NOP ;  /* 0x0000000000007918 */ /* 0x000fc00000000000 */
.L_x_1:


//--------------------- .nv.shared.triton_red_fused_addmm_0 --------------------------
	.section	.nv.shared.triton_red_fused_addmm_0,"aw",@nobits
	.sectionflags	@""
	.align	16
